//
// Generated by NVIDIA NVVM Compiler
//
// Compiler Build ID: CL-36424714
// Cuda compilation tools, release 13.0, V13.0.88
// Based on NVVM 20.0.0
//

.version 9.0
.target sm_100
.address_size 64

	// .globl	_Z16build_mask_tablePciPPi

.visible .entry _Z16build_mask_tablePciPPi(
	.param .u64 .ptr .align 1 _Z16build_mask_tablePciPPi_param_0,
	.param .u32 _Z16build_mask_tablePciPPi_param_1,
	.param .u64 .ptr .align 1 _Z16build_mask_tablePciPPi_param_2
)
{
	.reg .pred 	%p<5>;
	.reg .b32 	%r<6>;
	.reg .b64 	%rd<13>;

	ld.param.u64 	%rd1, [_Z16build_mask_tablePciPPi_param_0];
	ld.param.u32 	%r3, [_Z16build_mask_tablePciPPi_param_1];
	ld.param.u64 	%rd2, [_Z16build_mask_tablePciPPi_param_2];
	mov.u32 	%r1, %ctaid.x;
	mov.u32 	%r2, %tid.x;
	setp.gt.u32 	%p1, %r1, 255;
	setp.ge.s32 	%p2, %r2, %r3;
	or.pred  	%p3, %p1, %p2;
	@%p3 bra 	$L__BB0_2;
	cvta.to.global.u64 	%rd3, %rd1;
	cvta.to.global.u64 	%rd4, %rd2;
	cvt.u64.u32 	%rd5, %r2;
	add.s64 	%rd6, %rd3, %rd5;
	ld.global.s8 	%r4, [%rd6];
	setp.ne.s32 	%p4, %r1, %r4;
	selp.u32 	%r5, 1, 0, %p4;
	mul.wide.u32 	%rd7, %r1, 8;
	add.s64 	%rd8, %rd4, %rd7;
	ld.global.u64 	%rd9, [%rd8];
	cvta.to.global.u64 	%rd10, %rd9;
	mul.wide.u32 	%rd11, %r2, 4;
	add.s64 	%rd12, %rd10, %rd11;
	st.global.u32 	[%rd12], %r5;
$L__BB0_2:
	ret;

}


// ===== COMPILED SASS (sm_100) =====

	.target	sm_100

	.elftype	@"ET_EXEC"


//--------------------- .note.nv.tkinfo           --------------------------
	.section	.note.nv.tkinfo,"",@"SHT_NOTE"
	.sectionflags	@"SHF_NOTE_NV_TKINFO"
	.tkinfo
        /*0018*/ 	.word	0x00000002
        /*0030*/ 	.string	""
        /*0030*/ 	.string	"ptxas"
        /*0030*/ 	.string	"Cuda compilation tools, release 13.0, V13.0.88"
        /*0030*/ 	.string	"Build cuda_13.0.r13.0/compiler.36424714_0"
        /*0030*/ 	.string	"-arch sm_100 -m 64 "



//--------------------- .note.nv.cuinfo           --------------------------
	.section	.note.nv.cuinfo,"",@"SHT_NOTE"
	.sectionflags	@"SHF_NOTE_NV_CUINFO"
        /*0018*/ 	.short	0x0002
        /*001a*/ 	.short	0x0064
        /*001c*/ 	.short	0x0082
	.zero		2


//--------------------- .nv.info                  --------------------------
	.section	.nv.info,"",@"SHT_CUDA_INFO"
	.align	4


	//----- nvinfo : EIATTR_REGCOUNT
	.align		4
        /*0000*/ 	.byte	0x04, 0x2f
        /*0002*/ 	.short	(.L_1 - .L_0)
	.align		4
.L_0:
        /*0004*/ 	.word	index@(_Z16build_mask_tablePciPPi)
        /*0008*/ 	.word	0x0000000c


	//----- nvinfo : EIATTR_FRAME_SIZE
	.align		4
.L_1:
        /*000c*/ 	.byte	0x04, 0x11
        /*000e*/ 	.short	(.L_3 - .L_2)
	.align		4
.L_2:
        /*0010*/ 	.word	index@(_Z16build_mask_tablePciPPi)
        /*0014*/ 	.word	0x00000000


	//----- nvinfo : EIATTR_MIN_STACK_SIZE
	.align		4
.L_3:
        /*0018*/ 	.byte	0x04, 0x12
        /*001a*/ 	.short	(.L_5 - .L_4)
	.align		4
.L_4:
        /*001c*/ 	.word	index@(_Z16build_mask_tablePciPPi)
        /*0020*/ 	.word	0x00000000
.L_5:


//--------------------- .nv.compat                --------------------------
	.section	.nv.compat,"",@"SHT_CUDA_COMPAT_INFO"
	.align	4
        /*0000*/ 	.byte	0x02, 0x09, 0x00, 0x00, 0x02, 0x02, 0x01, 0x00, 0x02, 0x05, 0x05, 0x00, 0x03, 0x07, 0x01, 0x01
        /*0010*/ 	.byte	0x02, 0x03, 0x00, 0x00, 0x02, 0x06, 0x01, 0x00, 0x04, 0x0b, 0x08, 0x00, 0x09, 0x00, 0x00, 0x00
        /*0020*/ 	.byte	0x00, 0x00, 0x00, 0x00


//--------------------- .nv.info._Z16build_mask_tablePciPPi --------------------------
	.section	.nv.info._Z16build_mask_tablePciPPi,"",@"SHT_CUDA_INFO"
	.sectionflags	@""
	.align	4


	//----- nvinfo : EIATTR_CUDA_API_VERSION
	.align		4
        /*0000*/ 	.byte	0x04, 0x37
        /*0002*/ 	.short	(.L_7 - .L_6)
.L_6:
        /*0004*/ 	.word	0x00000082


	//----- nvinfo : EIATTR_KPARAM_INFO
	.align		4
.L_7:
        /*0008*/ 	.byte	0x04, 0x17
        /*000a*/ 	.short	(.L_9 - .L_8)
.L_8:
        /*000c*/ 	.word	0x00000000
        /*0010*/ 	.short	0x0002
        /*0012*/ 	.short	0x0010
        /*0014*/ 	.byte	0x00, 0xf5, 0x21, 0x00


	//----- nvinfo : EIATTR_KPARAM_INFO
	.align		4
.L_9:
        /*0018*/ 	.byte	0x04, 0x17
        /*001a*/ 	.short	(.L_11 - .L_10)
.L_10:
        /*001c*/ 	.word	0x00000000
        /*0020*/ 	.short	0x0001
        /*0022*/ 	.short	0x0008
        /*0024*/ 	.byte	0x00, 0xf0, 0x11, 0x00


	//----- nvinfo : EIATTR_KPARAM_INFO
	.align		4
.L_11:
        /*0028*/ 	.byte	0x04, 0x17
        /*002a*/ 	.short	(.L_13 - .L_12)
.L_12:
        /*002c*/ 	.word	0x00000000
        /*0030*/ 	.short	0x0000
        /*0032*/ 	.short	0x0000
        /*0034*/ 	.byte	0x00, 0xf5, 0x21, 0x00


	//----- nvinfo : EIATTR_SPARSE_MMA_MASK
	.align		4
.L_13:
        /*0038*/ 	.byte	0x03, 0x50
        /*003a*/ 	.short	0x0000


	//----- nvinfo : EIATTR_MAXREG_COUNT
	.align		4
        /*003c*/ 	.byte	0x03, 0x1b
        /*003e*/ 	.short	0x00ff


	//----- nvinfo : EIATTR_MERCURY_ISA_VERSION
	.align		4
        /*0040*/ 	.byte	0x03, 0x5f
        /*0042*/ 	.short	0x0101


	//----- nvinfo : EIATTR_VRC_CTA_INIT_COUNT
	.align		4
        /*0044*/ 	.byte	0x02, 0x4a
	.zero		1
	.zero		1


	//----- nvinfo : EIATTR_EXIT_INSTR_OFFSETS
	.align		4
        /*0048*/ 	.byte	0x04, 0x1c
        /*004a*/ 	.short	(.L_15 - .L_14)


	//   ....[0]....
.L_14:
        /*004c*/ 	.word	0x00000060


	//   ....[1]....
        /*0050*/ 	.word	0x00000130


	//----- nvinfo : EIATTR_CBANK_PARAM_SIZE
	.align		4
.L_15:
        /*0054*/ 	.byte	0x03, 0x19
        /*0056*/ 	.short	0x0018


	//----- nvinfo : EIATTR_PARAM_CBANK
	.align		4
        /*0058*/ 	.byte	0x04, 0x0a
        /*005a*/ 	.short	(.L_17 - .L_16)
	.align		4
.L_16:
        /*005c*/ 	.word	index@(.nv.constant0._Z16build_mask_tablePciPPi)
        /*0060*/ 	.short	0x0380
        /*0062*/ 	.short	0x0018


	//----- nvinfo : EIATTR_SW_WAR
	.align		4
.L_17:
        /*0064*/ 	.byte	0x04, 0x36
        /*0066*/ 	.short	(.L_19 - .L_18)
.L_18:
        /*0068*/ 	.word	0x00000008
.L_19:


//--------------------- .nv.callgraph             --------------------------
	.section	.nv.callgraph,"",@"SHT_CUDA_CALLGRAPH"
	.align	4
	.sectionentsize	8
	.align		4
        /*0000*/ 	.word	0x00000000
	.align		4
        /*0004*/ 	.word	0xffffffff
	.align		4
        /*0008*/ 	.word	0x00000000
	.align		4
        /*000c*/ 	.word	0xfffffffe
	.align		4
        /*0010*/ 	.word	0x00000000
	.align		4
        /*0014*/ 	.word	0xfffffffd
	.align		4
        /*0018*/ 	.word	0x00000000
	.align		4
        /*001c*/ 	.word	0xfffffffc


//--------------------- .text._Z16build_mask_tablePciPPi --------------------------
	.section	.text._Z16build_mask_tablePciPPi,"ax",@progbits
	.align	128
        .global         _Z16build_mask_tablePciPPi
        .type           _Z16build_mask_tablePciPPi,@function
        .size           _Z16build_mask_tablePciPPi,(.L_x_1 - _Z16build_mask_tablePciPPi)
        .other          _Z16build_mask_tablePciPPi,@"STO_CUDA_ENTRY STV_DEFAULT"
_Z16build_mask_tablePciPPi:
.text._Z16build_mask_tablePciPPi:
[----:B------:R-:W-:Y:S01]  /*0000*/  LDC R1, c[0x0][0x37c] ;  /* 0x0000df00ff017b82 */ /* 0x000fe20000000800 */
[----:B------:R-:W0:Y:S01]  /*0010*/  S2R R9, SR_TID.X ;  /* 0x0000000000097919 */ /* 0x000e220000002100 */
[----:B------:R-:W0:Y:S01]  /*0020*/  LDCU UR4, c[0x0][0x388] ;  /* 0x00007100ff0477ac */ /* 0x000e220008000800 */
[----:B------:R-:W1:Y:S01]  /*0030*/  S2R R5, SR_CTAID.X ;  /* 0x0000000000057919 */ /* 0x000e620000002500 */
[----:B0-----:R-:W-:-:S04]  /*0040*/  ISETP.GE.AND P0, PT, R9, UR4, PT ;  /* 0x0000000409007c0c */ /* 0x001fc8000bf06270 */
[----:B-1----:R-:W-:-:S13]  /*0050*/  ISETP.GT.U32.OR P0, PT, R5, 0xff, P0 ;  /* 0x000000ff0500780c */ /* 0x002fda0000704470 */
[----:B------:R-:W-:Y:S05]  /*0060*/  @P0 EXIT ;  /* 0x000000000000094d */ /* 0x000fea0003800000 */
[----:B------:R-:W0:Y:S01]  /*0070*/  LDCU.64 UR6, c[0x0][0x380] ;  /* 0x00007000ff0677ac */ /* 0x000e220008000a00 */
[----:B------:R-:W1:Y:S01]  /*0080*/  LDC.64 R2, c[0x0][0x390] ;  /* 0x0000e400ff027b82 */ /* 0x000e620000000a00 */
[----:B------:R-:W2:Y:S01]  /*0090*/  LDCU.64 UR4, c[0x0][0x358] ;  /* 0x00006b00ff0477ac */ /* 0x000ea20008000a00 */
[----:B0-----:R-:W-:-:S05]  /*00a0*/  IADD3 R6, P0, PT, R9, UR6, RZ ;  /* 0x0000000609067c10 */ /* 0x001fca000ff1e0ff */
[----:B------:R-:W-:Y:S02]  /*00b0*/  IMAD.X R7, RZ, RZ, UR7, P0 ;  /* 0x00000007ff077e24 */ /* 0x000fe400080e06ff */
[----:B-1----:R-:W-:-:S03]  /*00c0*/  IMAD.WIDE.U32 R2, R5, 0x8, R2 ;  /* 0x0000000805027825 */ /* 0x002fc600078e0002 */
[----:B--2---:R-:W2:Y:S04]  /*00d0*/  LDG.E.S8 R6, desc[UR4][R6.64] ;  /* 0x0000000406067981 */ /* 0x004ea8000c1e1300 */
[----:B------:R-:W3:Y:S01]  /*00e0*/  LDG.E.64 R2, desc[UR4][R2.64] ;  /* 0x0000000402027981 */ /* 0x000ee2000c1e1b00 */
[----:B--2---:R-:W-:Y:S01]  /*00f0*/  ISETP.NE.AND P0, PT, R5, R6, PT ;  /* 0x000000060500720c */ /* 0x004fe20003f05270 */
[----:B---3--:R-:W-:-:S03]  /*0100*/  IMAD.WIDE.U32 R4, R9, 0x4, R2 ;  /* 0x0000000409047825 */ /* 0x008fc600078e0002 */
[----:B------:R-:W-:-:S05]  /*0110*/  SEL R9, RZ, 0x1, !P0 ;  /* 0x00000001ff097807 */ /* 0x000fca0004000000 */
[----:B------:R-:W-:Y:S01]  /*0120*/  STG.E desc[UR4][R4.64], R9 ;  /* 0x0000000904007986 */ /* 0x000fe2000c101904 */
[----:B------:R-:W-:Y:S05]  /*0130*/  EXIT ;  /* 0x000000000000794d */ /* 0x000fea0003800000 */
.L_x_0:
[----:B------:R-:W-:-:S00]  /*0140*/  BRA `(.L_x_0) ;  /* 0xfffffffc00fc7947 */ /* 0x000fc0000383ffff */
[----:B------:R-:W-:-:S00]  /*0150*/  NOP ;  /* 0x0000000000007918 */ /* 0x000fc00000000000 */
        /* <DEDUP_REMOVED lines=10> */
.L_x_1:


//--------------------- .nv.shared.reserved.0     --------------------------
	.section	.nv.shared.reserved.0,"aw",@nobits
	.weak		__nv_reservedSMEM_offset_0_alias
	.size		__nv_reservedSMEM_offset_0_alias, 0, 64
	.other		__nv_reservedSMEM_offset_0_alias,@"STO_CUDA_RESERVED_SHARED STV_DEFAULT"
__nv_reservedSMEM_offset_0_alias:
	.zero		0
	.zero		64


//--------------------- .nv.constant0._Z16build_mask_tablePciPPi --------------------------
	.section	.nv.constant0._Z16build_mask_tablePciPPi,"a",@progbits
	.sectionflags	@""
	.align	4
.nv.constant0._Z16build_mask_tablePciPPi:
	.zero		920


//--------------------- SYMBOLS --------------------------

	.type		.nv.reservedSmem.offset0,@object
	.size		.nv.reservedSmem.offset0,0x4
